//
// Generated by NVIDIA NVVM Compiler
//
// Compiler Build ID: CL-36424714
// Cuda compilation tools, release 13.0, V13.0.88
// Based on NVVM 20.0.0
//

.version 9.0
.target sm_100
.address_size 64

	// .globl	add_float32

.visible .entry add_float32(
	.param .u64 .ptr .align 1 add_float32_param_0,
	.param .u64 .ptr .align 1 add_float32_param_1,
	.param .u64 .ptr .align 1 add_float32_param_2,
	.param .u64 .ptr .align 1 add_float32_param_3
)
{
	.reg .pred 	%p<2>;
	.reg .b32 	%r<6>;
	.reg .b32 	%f<4>;
	.reg .b64 	%rd<13>;

	ld.param.u64 	%rd1, [add_float32_param_0];
	ld.param.u64 	%rd2, [add_float32_param_1];
	ld.param.u64 	%rd3, [add_float32_param_2];
	ld.param.u64 	%rd4, [add_float32_param_3];
	cvta.to.global.u64 	%rd5, %rd4;
	mov.u32 	%r2, %ctaid.x;
	mov.u32 	%r3, %ntid.x;
	mov.u32 	%r4, %tid.x;
	mad.lo.s32 	%r1, %r2, %r3, %r4;
	ld.global.u32 	%r5, [%rd5];
	setp.ge.s32 	%p1, %r1, %r5;
	@%p1 bra 	$L__BB0_2;
	cvta.to.global.u64 	%rd6, %rd1;
	cvta.to.global.u64 	%rd7, %rd2;
	cvta.to.global.u64 	%rd8, %rd3;
	mul.wide.s32 	%rd9, %r1, 4;
	add.s64 	%rd10, %rd6, %rd9;
	ld.global.f32 	%f1, [%rd10];
	add.s64 	%rd11, %rd7, %rd9;
	ld.global.f32 	%f2, [%rd11];
	add.f32 	%f3, %f1, %f2;
	add.s64 	%rd12, %rd8, %rd9;
	st.global.f32 	[%rd12], %f3;
$L__BB0_2:
	ret;

}


// ===== COMPILED SASS (sm_100) =====

	.target	sm_100

	.elftype	@"ET_EXEC"


//--------------------- .note.nv.tkinfo           --------------------------
	.section	.note.nv.tkinfo,"",@"SHT_NOTE"
	.sectionflags	@"SHF_NOTE_NV_TKINFO"
	.tkinfo
        /*0018*/ 	.word	0x00000002
        /*0030*/ 	.string	""
        /*0030*/ 	.string	"ptxas"
        /*0030*/ 	.string	"Cuda compilation tools, release 13.0, V13.0.88"
        /*0030*/ 	.string	"Build cuda_13.0.r13.0/compiler.36424714_0"
        /*0030*/ 	.string	"-arch sm_100 -m 64 "



//--------------------- .note.nv.cuinfo           --------------------------
	.section	.note.nv.cuinfo,"",@"SHT_NOTE"
	.sectionflags	@"SHF_NOTE_NV_CUINFO"
        /*0018*/ 	.short	0x0002
        /*001a*/ 	.short	0x0064
        /*001c*/ 	.short	0x0082
	.zero		2


//--------------------- .nv.info                  --------------------------
	.section	.nv.info,"",@"SHT_CUDA_INFO"
	.align	4


	//----- nvinfo : EIATTR_REGCOUNT
	.align		4
        /*0000*/ 	.byte	0x04, 0x2f
        /*0002*/ 	.short	(.L_1 - .L_0)
	.align		4
.L_0:
        /*0004*/ 	.word	index@(add_float32)
        /*0008*/ 	.word	0x0000000c


	//----- nvinfo : EIATTR_FRAME_SIZE
	.align		4
.L_1:
        /*000c*/ 	.byte	0x04, 0x11
        /*000e*/ 	.short	(.L_3 - .L_2)
	.align		4
.L_2:
        /*0010*/ 	.word	index@(add_float32)
        /*0014*/ 	.word	0x00000000


	//----- nvinfo : EIATTR_MIN_STACK_SIZE
	.align		4
.L_3:
        /*0018*/ 	.byte	0x04, 0x12
        /*001a*/ 	.short	(.L_5 - .L_4)
	.align		4
.L_4:
        /*001c*/ 	.word	index@(add_float32)
        /*0020*/ 	.word	0x00000000
.L_5:


//--------------------- .nv.compat                --------------------------
	.section	.nv.compat,"",@"SHT_CUDA_COMPAT_INFO"
	.align	4
        /*0000*/ 	.byte	0x02, 0x09, 0x00, 0x00, 0x02, 0x02, 0x01, 0x00, 0x02, 0x05, 0x05, 0x00, 0x03, 0x07, 0x01, 0x01
        /*0010*/ 	.byte	0x02, 0x03, 0x00, 0x00, 0x02, 0x06, 0x01, 0x00, 0x04, 0x0b, 0x08, 0x00, 0x09, 0x00, 0x00, 0x00
        /*0020*/ 	.byte	0x00, 0x00, 0x00, 0x00


//--------------------- .nv.info.add_float32      --------------------------
	.section	.nv.info.add_float32,"",@"SHT_CUDA_INFO"
	.sectionflags	@""
	.align	4


	//----- nvinfo : EIATTR_CUDA_API_VERSION
	.align		4
        /*0000*/ 	.byte	0x04, 0x37
        /*0002*/ 	.short	(.L_7 - .L_6)
.L_6:
        /*0004*/ 	.word	0x00000082


	//----- nvinfo : EIATTR_KPARAM_INFO
	.align		4
.L_7:
        /*0008*/ 	.byte	0x04, 0x17
        /*000a*/ 	.short	(.L_9 - .L_8)
.L_8:
        /*000c*/ 	.word	0x00000000
        /*0010*/ 	.short	0x0003
        /*0012*/ 	.short	0x0018
        /*0014*/ 	.byte	0x00, 0xf5, 0x21, 0x00


	//----- nvinfo : EIATTR_KPARAM_INFO
	.align		4
.L_9:
        /*0018*/ 	.byte	0x04, 0x17
        /*001a*/ 	.short	(.L_11 - .L_10)
.L_10:
        /*001c*/ 	.word	0x00000000
        /*0020*/ 	.short	0x0002
        /*0022*/ 	.short	0x0010
        /*0024*/ 	.byte	0x00, 0xf5, 0x21, 0x00


	//----- nvinfo : EIATTR_KPARAM_INFO
	.align		4
.L_11:
        /*0028*/ 	.byte	0x04, 0x17
        /*002a*/ 	.short	(.L_13 - .L_12)
.L_12:
        /*002c*/ 	.word	0x00000000
        /*0030*/ 	.short	0x0001
        /*0032*/ 	.short	0x0008
        /*0034*/ 	.byte	0x00, 0xf5, 0x21, 0x00


	//----- nvinfo : EIATTR_KPARAM_INFO
	.align		4
.L_13:
        /*0038*/ 	.byte	0x04, 0x17
        /*003a*/ 	.short	(.L_15 - .L_14)
.L_14:
        /*003c*/ 	.word	0x00000000
        /*0040*/ 	.short	0x0000
        /*0042*/ 	.short	0x0000
        /*0044*/ 	.byte	0x00, 0xf5, 0x21, 0x00


	//----- nvinfo : EIATTR_SPARSE_MMA_MASK
	.align		4
.L_15:
        /*0048*/ 	.byte	0x03, 0x50
        /*004a*/ 	.short	0x0000


	//----- nvinfo : EIATTR_MAXREG_COUNT
	.align		4
        /*004c*/ 	.byte	0x03, 0x1b
        /*004e*/ 	.short	0x00ff


	//----- nvinfo : EIATTR_MERCURY_ISA_VERSION
	.align		4
        /*0050*/ 	.byte	0x03, 0x5f
        /*0052*/ 	.short	0x0101


	//----- nvinfo : EIATTR_VRC_CTA_INIT_COUNT
	.align		4
        /*0054*/ 	.byte	0x02, 0x4a
	.zero		1
	.zero		1


	//----- nvinfo : EIATTR_EXIT_INSTR_OFFSETS
	.align		4
        /*0058*/ 	.byte	0x04, 0x1c
        /*005a*/ 	.short	(.L_17 - .L_16)


	//   ....[0]....
.L_16:
        /*005c*/ 	.word	0x00000090


	//   ....[1]....
        /*0060*/ 	.word	0x00000140


	//----- nvinfo : EIATTR_CBANK_PARAM_SIZE
	.align		4
.L_17:
        /*0064*/ 	.byte	0x03, 0x19
        /*0066*/ 	.short	0x0020


	//----- nvinfo : EIATTR_PARAM_CBANK
	.align		4
        /*0068*/ 	.byte	0x04, 0x0a
        /*006a*/ 	.short	(.L_19 - .L_18)
	.align		4
.L_18:
        /*006c*/ 	.word	index@(.nv.constant0.add_float32)
        /*0070*/ 	.short	0x0380
        /*0072*/ 	.short	0x0020


	//----- nvinfo : EIATTR_SW_WAR
	.align		4
.L_19:
        /*0074*/ 	.byte	0x04, 0x36
        /*0076*/ 	.short	(.L_21 - .L_20)
.L_20:
        /*0078*/ 	.word	0x00000008
.L_21:


//--------------------- .nv.callgraph             --------------------------
	.section	.nv.callgraph,"",@"SHT_CUDA_CALLGRAPH"
	.align	4
	.sectionentsize	8
	.align		4
        /*0000*/ 	.word	0x00000000
	.align		4
        /*0004*/ 	.word	0xffffffff
	.align		4
        /*0008*/ 	.word	0x00000000
	.align		4
        /*000c*/ 	.word	0xfffffffe
	.align		4
        /*0010*/ 	.word	0x00000000
	.align		4
        /*0014*/ 	.word	0xfffffffd
	.align		4
        /*0018*/ 	.word	0x00000000
	.align		4
        /*001c*/ 	.word	0xfffffffc


//--------------------- .text.add_float32         --------------------------
	.section	.text.add_float32,"ax",@progbits
	.align	128
        .global         add_float32
        .type           add_float32,@function
        .size           add_float32,(.L_x_1 - add_float32)
        .other          add_float32,@"STO_CUDA_ENTRY STV_DEFAULT"
add_float32:
.text.add_float32:
[----:B------:R-:W-:Y:S08]  /*0000*/  LDC R1, c[0x0][0x37c] ;  /* 0x0000df00ff017b82 */ /* 0x000ff00000000800 */
[----:B------:R-:W0:Y:S01]  /*0010*/  LDC.64 R2, c[0x0][0x398] ;  /* 0x0000e600ff027b82 */ /* 0x000e220000000a00 */
[----:B------:R-:W0:Y:S02]  /*0020*/  LDCU.64 UR4, c[0x0][0x358] ;  /* 0x00006b00ff0477ac */ /* 0x000e240008000a00 */
[----:B0-----:R-:W2:Y:S05]  /*0030*/  LDG.E R2, desc[UR4][R2.64] ;  /* 0x0000000402027981 */ /* 0x001eaa000c1e1900 */
[----:B------:R-:W0:Y:S01]  /*0040*/  S2UR UR6, SR_CTAID.X ;  /* 0x00000000000679c3 */ /* 0x000e220000002500 */
[----:B------:R-:W0:Y:S07]  /*0050*/  S2R R0, SR_TID.X ;  /* 0x0000000000007919 */ /* 0x000e2e0000002100 */
[----:B------:R-:W0:Y:S02]  /*0060*/  LDC R9, c[0x0][0x360] ;  /* 0x0000d800ff097b82 */ /* 0x000e240000000800 */
[----:B0-----:R-:W-:-:S05]  /*0070*/  IMAD R9, R9, UR6, R0 ;  /* 0x0000000609097c24 */ /* 0x001fca000f8e0200 */
[----:B--2---:R-:W-:-:S13]  /*0080*/  ISETP.GE.AND P0, PT, R9, R2, PT ;  /* 0x000000020900720c */ /* 0x004fda0003f06270 */
[----:B------:R-:W-:Y:S05]  /*0090*/  @P0 EXIT ;  /* 0x000000000000094d */ /* 0x000fea0003800000 */
[----:B------:R-:W0:Y:S08]  /*00a0*/  LDC.64 R2, c[0x0][0x380] ;  /* 0x0000e000ff027b82 */ /* 0x000e300000000a00 */
[----:B------:R-:W1:Y:S08]  /*00b0*/  LDC.64 R4, c[0x0][0x388] ;  /* 0x0000e200ff047b82 */ /* 0x000e700000000a00 */
[----:B------:R-:W2:Y:S01]  /*00c0*/  LDC.64 R6, c[0x0][0x390] ;  /* 0x0000e400ff067b82 */ /* 0x000ea20000000a00 */
[----:B0-----:R-:W-:-:S06]  /*00d0*/  IMAD.WIDE R2, R9, 0x4, R2 ;  /* 0x0000000409027825 */ /* 0x001fcc00078e0202 */
[----:B------:R-:W3:Y:S01]  /*00e0*/  LDG.E R2, desc[UR4][R2.64] ;  /* 0x0000000402027981 */ /* 0x000ee2000c1e1900 */
[----:B-1----:R-:W-:-:S06]  /*00f0*/  IMAD.WIDE R4, R9, 0x4, R4 ;  /* 0x0000000409047825 */ /* 0x002fcc00078e0204 */
[----:B------:R-:W3:Y:S01]  /*0100*/  LDG.E R5, desc[UR4][R4.64] ;  /* 0x0000000404057981 */ /* 0x000ee2000c1e1900 */
[----:B--2---:R-:W-:-:S04]  /*0110*/  IMAD.WIDE R6, R9, 0x4, R6 ;  /* 0x0000000409067825 */ /* 0x004fc800078e0206 */
[----:B---3--:R-:W-:-:S05]  /*0120*/  FADD R9, R2, R5 ;  /* 0x0000000502097221 */ /* 0x008fca0000000000 */
[----:B------:R-:W-:Y:S01]  /*0130*/  STG.E desc[UR4][R6.64], R9 ;  /* 0x0000000906007986 */ /* 0x000fe2000c101904 */
[----:B------:R-:W-:Y:S05]  /*0140*/  EXIT ;  /* 0x000000000000794d */ /* 0x000fea0003800000 */
.L_x_0:
[----:B------:R-:W-:-:S00]  /*0150*/  BRA `(.L_x_0) ;  /* 0xfffffffc00fc7947 */ /* 0x000fc0000383ffff */
[----:B------:R-:W-:-:S00]  /*0160*/  NOP ;  /* 0x0000000000007918 */ /* 0x000fc00000000000 */
        /* <DEDUP_REMOVED lines=9> */
.L_x_1:


//--------------------- .nv.shared.reserved.0     --------------------------
	.section	.nv.shared.reserved.0,"aw",@nobits
	.weak		__nv_reservedSMEM_offset_0_alias
	.size		__nv_reservedSMEM_offset_0_alias, 0, 64
	.other		__nv_reservedSMEM_offset_0_alias,@"STO_CUDA_RESERVED_SHARED STV_DEFAULT"
__nv_reservedSMEM_offset_0_alias:
	.zero		0
	.zero		64


//--------------------- .nv.constant0.add_float32 --------------------------
	.section	.nv.constant0.add_float32,"a",@progbits
	.sectionflags	@""
	.align	4
.nv.constant0.add_float32:
	.zero		928


//--------------------- SYMBOLS --------------------------

	.type		.nv.reservedSmem.offset0,@object
	.size		.nv.reservedSmem.offset0,0x4
